//
// Generated by NVIDIA NVVM Compiler
//
// Compiler Build ID: CL-36424714
// Cuda compilation tools, release 13.0, V13.0.88
// Based on NVVM 20.0.0
//

.version 9.0
.target sm_100
.address_size 64

	// .globl	_Z12reverseWordsPcS_i

.visible .entry _Z12reverseWordsPcS_i(
	.param .u64 .ptr .align 1 _Z12reverseWordsPcS_i_param_0,
	.param .u64 .ptr .align 1 _Z12reverseWordsPcS_i_param_1,
	.param .u32 _Z12reverseWordsPcS_i_param_2
)
{
	.reg .pred 	%p<11>;
	.reg .b16 	%rs<32>;
	.reg .b32 	%r<43>;
	.reg .b64 	%rd<41>;

	ld.param.u64 	%rd10, [_Z12reverseWordsPcS_i_param_0];
	ld.param.u64 	%rd11, [_Z12reverseWordsPcS_i_param_1];
	ld.param.u32 	%r25, [_Z12reverseWordsPcS_i_param_2];
	cvta.to.global.u64 	%rd1, %rd11;
	cvta.to.global.u64 	%rd2, %rd10;
	mov.u32 	%r26, %tid.x;
	mad.lo.s32 	%r1, %r26, %r25, %r26;
	setp.lt.s32 	%p1, %r25, 1;
	@%p1 bra 	$L__BB0_13;
	add.s32 	%r2, %r1, %r25;
	and.b32  	%r3, %r25, 15;
	setp.lt.u32 	%p2, %r25, 16;
	mov.b32 	%r39, 0;
	@%p2 bra 	$L__BB0_4;
	and.b32  	%r39, %r25, 2147483632;
	neg.s32 	%r37, %r39;
	add.s64 	%rd3, %rd2, -7;
	add.s32 	%r36, %r2, -1;
	cvt.u64.u32 	%rd12, %r1;
	add.s64 	%rd13, %rd12, %rd1;
	add.s64 	%rd39, %rd13, 7;
$L__BB0_3:
	.pragma "nounroll";
	cvt.s64.s32 	%rd14, %r36;
	add.s64 	%rd15, %rd3, %rd14;
	ld.global.u8 	%rs1, [%rd15+7];
	st.global.u8 	[%rd39+-7], %rs1;
	ld.global.u8 	%rs2, [%rd15+6];
	st.global.u8 	[%rd39+-6], %rs2;
	ld.global.u8 	%rs3, [%rd15+5];
	st.global.u8 	[%rd39+-5], %rs3;
	ld.global.u8 	%rs4, [%rd15+4];
	st.global.u8 	[%rd39+-4], %rs4;
	ld.global.u8 	%rs5, [%rd15+3];
	st.global.u8 	[%rd39+-3], %rs5;
	ld.global.u8 	%rs6, [%rd15+2];
	st.global.u8 	[%rd39+-2], %rs6;
	ld.global.u8 	%rs7, [%rd15+1];
	st.global.u8 	[%rd39+-1], %rs7;
	ld.global.u8 	%rs8, [%rd15];
	st.global.u8 	[%rd39], %rs8;
	ld.global.u8 	%rs9, [%rd15+-1];
	st.global.u8 	[%rd39+1], %rs9;
	ld.global.u8 	%rs10, [%rd15+-2];
	st.global.u8 	[%rd39+2], %rs10;
	ld.global.u8 	%rs11, [%rd15+-3];
	st.global.u8 	[%rd39+3], %rs11;
	ld.global.u8 	%rs12, [%rd15+-4];
	st.global.u8 	[%rd39+4], %rs12;
	ld.global.u8 	%rs13, [%rd15+-5];
	st.global.u8 	[%rd39+5], %rs13;
	ld.global.u8 	%rs14, [%rd15+-6];
	st.global.u8 	[%rd39+6], %rs14;
	ld.global.u8 	%rs15, [%rd15+-7];
	st.global.u8 	[%rd39+7], %rs15;
	ld.global.u8 	%rs16, [%rd15+-8];
	st.global.u8 	[%rd39+8], %rs16;
	add.s32 	%r37, %r37, 16;
	add.s32 	%r36, %r36, -16;
	add.s64 	%rd39, %rd39, 16;
	setp.ne.s32 	%p3, %r37, 0;
	@%p3 bra 	$L__BB0_3;
$L__BB0_4:
	setp.eq.s32 	%p4, %r3, 0;
	@%p4 bra 	$L__BB0_13;
	and.b32  	%r12, %r25, 7;
	setp.lt.u32 	%p5, %r3, 8;
	@%p5 bra 	$L__BB0_7;
	not.b32 	%r28, %r39;
	add.s32 	%r29, %r2, %r28;
	cvt.s64.s32 	%rd16, %r29;
	add.s64 	%rd17, %rd2, %rd16;
	ld.global.u8 	%rs17, [%rd17];
	add.s32 	%r30, %r39, %r1;
	cvt.u64.u32 	%rd18, %r30;
	add.s64 	%rd19, %rd1, %rd18;
	st.global.u8 	[%rd19], %rs17;
	ld.global.u8 	%rs18, [%rd17+-1];
	cvt.u64.u32 	%rd20, %r1;
	cvt.u64.u32 	%rd21, %r39;
	add.s64 	%rd22, %rd21, %rd20;
	add.s64 	%rd23, %rd1, %rd22;
	st.global.u8 	[%rd23+1], %rs18;
	ld.global.u8 	%rs19, [%rd17+-2];
	st.global.u8 	[%rd23+2], %rs19;
	ld.global.u8 	%rs20, [%rd17+-3];
	st.global.u8 	[%rd23+3], %rs20;
	ld.global.u8 	%rs21, [%rd17+-4];
	st.global.u8 	[%rd23+4], %rs21;
	ld.global.u8 	%rs22, [%rd17+-5];
	st.global.u8 	[%rd23+5], %rs22;
	ld.global.u8 	%rs23, [%rd17+-6];
	st.global.u8 	[%rd23+6], %rs23;
	ld.global.u8 	%rs24, [%rd17+-7];
	st.global.u8 	[%rd23+7], %rs24;
	add.s32 	%r39, %r39, 8;
$L__BB0_7:
	setp.eq.s32 	%p6, %r12, 0;
	@%p6 bra 	$L__BB0_13;
	and.b32  	%r15, %r25, 3;
	setp.lt.u32 	%p7, %r12, 4;
	@%p7 bra 	$L__BB0_10;
	not.b32 	%r31, %r39;
	add.s32 	%r32, %r2, %r31;
	cvt.s64.s32 	%rd24, %r32;
	add.s64 	%rd25, %rd2, %rd24;
	ld.global.u8 	%rs25, [%rd25];
	add.s32 	%r33, %r39, %r1;
	cvt.u64.u32 	%rd26, %r33;
	add.s64 	%rd27, %rd1, %rd26;
	st.global.u8 	[%rd27], %rs25;
	ld.global.u8 	%rs26, [%rd25+-1];
	cvt.u64.u32 	%rd28, %r1;
	cvt.u64.u32 	%rd29, %r39;
	add.s64 	%rd30, %rd29, %rd28;
	add.s64 	%rd31, %rd1, %rd30;
	st.global.u8 	[%rd31+1], %rs26;
	ld.global.u8 	%rs27, [%rd25+-2];
	st.global.u8 	[%rd31+2], %rs27;
	ld.global.u8 	%rs28, [%rd25+-3];
	st.global.u8 	[%rd31+3], %rs28;
	add.s32 	%r39, %r39, 4;
$L__BB0_10:
	setp.eq.s32 	%p8, %r15, 0;
	@%p8 bra 	$L__BB0_13;
	add.s32 	%r34, %r39, %r1;
	cvt.u64.u32 	%rd32, %r34;
	add.s64 	%rd40, %rd1, %rd32;
	not.b32 	%r35, %r39;
	add.s32 	%r42, %r35, %r2;
	neg.s32 	%r41, %r15;
$L__BB0_12:
	.pragma "nounroll";
	cvt.s64.s32 	%rd33, %r42;
	add.s64 	%rd34, %rd2, %rd33;
	ld.global.u8 	%rs29, [%rd34];
	st.global.u8 	[%rd40], %rs29;
	add.s64 	%rd40, %rd40, 1;
	add.s32 	%r42, %r42, -1;
	add.s32 	%r41, %r41, 1;
	setp.ne.s32 	%p9, %r41, 0;
	@%p9 bra 	$L__BB0_12;
$L__BB0_13:
	add.s32 	%r24, %r1, %r25;
	cvt.s64.s32 	%rd35, %r24;
	add.s64 	%rd36, %rd2, %rd35;
	ld.global.u8 	%rs30, [%rd36];
	setp.ne.s16 	%p10, %rs30, 32;
	@%p10 bra 	$L__BB0_15;
	add.s64 	%rd38, %rd1, %rd35;
	mov.b16 	%rs31, 32;
	st.global.u8 	[%rd38], %rs31;
$L__BB0_15:
	ret;

}


// ===== COMPILED SASS (sm_100) =====

	.target	sm_100

	.elftype	@"ET_EXEC"


//--------------------- .note.nv.tkinfo           --------------------------
	.section	.note.nv.tkinfo,"",@"SHT_NOTE"
	.sectionflags	@"SHF_NOTE_NV_TKINFO"
	.tkinfo
        /*0018*/ 	.word	0x00000002
        /*0030*/ 	.string	""
        /*0030*/ 	.string	"ptxas"
        /*0030*/ 	.string	"Cuda compilation tools, release 13.0, V13.0.88"
        /*0030*/ 	.string	"Build cuda_13.0.r13.0/compiler.36424714_0"
        /*0030*/ 	.string	"-arch sm_100 -m 64 "



//--------------------- .note.nv.cuinfo           --------------------------
	.section	.note.nv.cuinfo,"",@"SHT_NOTE"
	.sectionflags	@"SHF_NOTE_NV_CUINFO"
        /*0018*/ 	.short	0x0002
        /*001a*/ 	.short	0x0064
        /*001c*/ 	.short	0x0082
	.zero		2


//--------------------- .nv.info                  --------------------------
	.section	.nv.info,"",@"SHT_CUDA_INFO"
	.align	4


	//----- nvinfo : EIATTR_REGCOUNT
	.align		4
        /*0000*/ 	.byte	0x04, 0x2f
        /*0002*/ 	.short	(.L_1 - .L_0)
	.align		4
.L_0:
        /*0004*/ 	.word	index@(_Z12reverseWordsPcS_i)
        /*0008*/ 	.word	0x00000018


	//----- nvinfo : EIATTR_FRAME_SIZE
	.align		4
.L_1:
        /*000c*/ 	.byte	0x04, 0x11
        /*000e*/ 	.short	(.L_3 - .L_2)
	.align		4
.L_2:
        /*0010*/ 	.word	index@(_Z12reverseWordsPcS_i)
        /*0014*/ 	.word	0x00000000


	//----- nvinfo : EIATTR_MIN_STACK_SIZE
	.align		4
.L_3:
        /*0018*/ 	.byte	0x04, 0x12
        /*001a*/ 	.short	(.L_5 - .L_4)
	.align		4
.L_4:
        /*001c*/ 	.word	index@(_Z12reverseWordsPcS_i)
        /*0020*/ 	.word	0x00000000
.L_5:


//--------------------- .nv.compat                --------------------------
	.section	.nv.compat,"",@"SHT_CUDA_COMPAT_INFO"
	.align	4
        /*0000*/ 	.byte	0x02, 0x09, 0x00, 0x00, 0x02, 0x02, 0x01, 0x00, 0x02, 0x05, 0x05, 0x00, 0x03, 0x07, 0x01, 0x01
        /*0010*/ 	.byte	0x02, 0x03, 0x00, 0x00, 0x02, 0x06, 0x01, 0x00, 0x04, 0x0b, 0x08, 0x00, 0x09, 0x00, 0x00, 0x00
        /*0020*/ 	.byte	0x00, 0x00, 0x00, 0x00


//--------------------- .nv.info._Z12reverseWordsPcS_i --------------------------
	.section	.nv.info._Z12reverseWordsPcS_i,"",@"SHT_CUDA_INFO"
	.sectionflags	@""
	.align	4


	//----- nvinfo : EIATTR_CUDA_API_VERSION
	.align		4
        /*0000*/ 	.byte	0x04, 0x37
        /*0002*/ 	.short	(.L_7 - .L_6)
.L_6:
        /*0004*/ 	.word	0x00000082


	//----- nvinfo : EIATTR_KPARAM_INFO
	.align		4
.L_7:
        /*0008*/ 	.byte	0x04, 0x17
        /*000a*/ 	.short	(.L_9 - .L_8)
.L_8:
        /*000c*/ 	.word	0x00000000
        /*0010*/ 	.short	0x0002
        /*0012*/ 	.short	0x0010
        /*0014*/ 	.byte	0x00, 0xf0, 0x11, 0x00


	//----- nvinfo : EIATTR_KPARAM_INFO
	.align		4
.L_9:
        /*0018*/ 	.byte	0x04, 0x17
        /*001a*/ 	.short	(.L_11 - .L_10)
.L_10:
        /*001c*/ 	.word	0x00000000
        /*0020*/ 	.short	0x0001
        /*0022*/ 	.short	0x0008
        /*0024*/ 	.byte	0x00, 0xf5, 0x21, 0x00


	//----- nvinfo : EIATTR_KPARAM_INFO
	.align		4
.L_11:
        /*0028*/ 	.byte	0x04, 0x17
        /*002a*/ 	.short	(.L_13 - .L_12)
.L_12:
        /*002c*/ 	.word	0x00000000
        /*0030*/ 	.short	0x0000
        /*0032*/ 	.short	0x0000
        /*0034*/ 	.byte	0x00, 0xf5, 0x21, 0x00


	//----- nvinfo : EIATTR_SPARSE_MMA_MASK
	.align		4
.L_13:
        /*0038*/ 	.byte	0x03, 0x50
        /*003a*/ 	.short	0x0000


	//----- nvinfo : EIATTR_MAXREG_COUNT
	.align		4
        /*003c*/ 	.byte	0x03, 0x1b
        /*003e*/ 	.short	0x00ff


	//----- nvinfo : EIATTR_MERCURY_ISA_VERSION
	.align		4
        /*0040*/ 	.byte	0x03, 0x5f
        /*0042*/ 	.short	0x0101


	//----- nvinfo : EIATTR_VRC_CTA_INIT_COUNT
	.align		4
        /*0044*/ 	.byte	0x02, 0x4a
	.zero		1
	.zero		1


	//----- nvinfo : EIATTR_EXIT_INSTR_OFFSETS
	.align		4
        /*0048*/ 	.byte	0x04, 0x1c
        /*004a*/ 	.short	(.L_15 - .L_14)


	//   ....[0]....
.L_14:
        /*004c*/ 	.word	0x00000960


	//   ....[1]....
        /*0050*/ 	.word	0x000009c0


	//----- nvinfo : EIATTR_CBANK_PARAM_SIZE
	.align		4
.L_15:
        /*0054*/ 	.byte	0x03, 0x19
        /*0056*/ 	.short	0x0014


	//----- nvinfo : EIATTR_PARAM_CBANK
	.align		4
        /*0058*/ 	.byte	0x04, 0x0a
        /*005a*/ 	.short	(.L_17 - .L_16)
	.align		4
.L_16:
        /*005c*/ 	.word	index@(.nv.constant0._Z12reverseWordsPcS_i)
        /*0060*/ 	.short	0x0380
        /*0062*/ 	.short	0x0014


	//----- nvinfo : EIATTR_SW_WAR
	.align		4
.L_17:
        /*0064*/ 	.byte	0x04, 0x36
        /*0066*/ 	.short	(.L_19 - .L_18)
.L_18:
        /*0068*/ 	.word	0x00000008
.L_19:


//--------------------- .nv.callgraph             --------------------------
	.section	.nv.callgraph,"",@"SHT_CUDA_CALLGRAPH"
	.align	4
	.sectionentsize	8
	.align		4
        /*0000*/ 	.word	0x00000000
	.align		4
        /*0004*/ 	.word	0xffffffff
	.align		4
        /*0008*/ 	.word	0x00000000
	.align		4
        /*000c*/ 	.word	0xfffffffe
	.align		4
        /*0010*/ 	.word	0x00000000
	.align		4
        /*0014*/ 	.word	0xfffffffd
	.align		4
        /*0018*/ 	.word	0x00000000
	.align		4
        /*001c*/ 	.word	0xfffffffc


//--------------------- .text._Z12reverseWordsPcS_i --------------------------
	.section	.text._Z12reverseWordsPcS_i,"ax",@progbits
	.align	128
        .global         _Z12reverseWordsPcS_i
        .type           _Z12reverseWordsPcS_i,@function
        .size           _Z12reverseWordsPcS_i,(.L_x_7 - _Z12reverseWordsPcS_i)
        .other          _Z12reverseWordsPcS_i,@"STO_CUDA_ENTRY STV_DEFAULT"
_Z12reverseWordsPcS_i:
.text._Z12reverseWordsPcS_i:
[----:B------:R-:W-:Y:S01]  /*0000*/  LDC R1, c[0x0][0x37c] ;  /* 0x0000df00ff017b82 */ /* 0x000fe20000000800 */
[----:B------:R-:W0:Y:S01]  /*0010*/  S2R R3, SR_TID.X ;  /* 0x0000000000037919 */ /* 0x000e220000002100 */
[----:B------:R-:W1:Y:S01]  /*0020*/  LDCU UR7, c[0x0][0x390] ;  /* 0x00007200ff0777ac */ /* 0x000e620008000800 */
[----:B------:R-:W2:Y:S01]  /*0030*/  LDCU.64 UR8, c[0x0][0x358] ;  /* 0x00006b00ff0877ac */ /* 0x000ea20008000a00 */
[----:B-1----:R-:W-:Y:S02]  /*0040*/  UISETP.GE.AND UP0, UPT, UR7, 0x1, UPT ;  /* 0x000000010700788c */ /* 0x002fe4000bf06270 */
[----:B0-----:R-:W-:-:S07]  /*0050*/  IMAD R3, R3, UR7, R3 ;  /* 0x0000000703037c24 */ /* 0x001fce000f8e0203 */
[----:B--2---:R-:W-:Y:S05]  /*0060*/  BRA.U !UP0, `(.L_x_0) ;  /* 0x0000000908207547 */ /* 0x004fea000b800000 */
[----:B------:R-:W-:Y:S02]  /*0070*/  UISETP.GE.U32.AND UP1, UPT, UR7, 0x10, UPT ;  /* 0x000000100700788c */ /* 0x000fe4000bf26070 */
[----:B------:R-:W-:Y:S01]  /*0080*/  VIADD R0, R3, UR7 ;  /* 0x0000000703007c36 */ /* 0x000fe20008000000 */
[----:B------:R-:W-:Y:S01]  /*0090*/  ULOP3.LUT UR5, UR7, 0xf, URZ, 0xc0, !UPT ;  /* 0x0000000f07057892 */ /* 0x000fe2000f8ec0ff */
[----:B------:R-:W-:-:S03]  /*00a0*/  UMOV UR4, URZ ;  /* 0x000000ff00047c82 */ /* 0x000fc60008000000 */
[----:B------:R-:W-:Y:S02]  /*00b0*/  UISETP.NE.AND UP0, UPT, UR5, URZ, UPT ;  /* 0x000000ff0500728c */ /* 0x000fe4000bf05270 */
[----:B------:R-:W-:Y:S09]  /*00c0*/  BRA.U !UP1, `(.L_x_1) ;  /* 0x0000000109cc7547 */ /* 0x000ff2000b800000 */
[----:B------:R-:W0:Y:S01]  /*00d0*/  LDCU.64 UR10, c[0x0][0x388] ;  /* 0x00007100ff0a77ac */ /* 0x000e220008000a00 */
[----:B------:R-:W-:Y:S01]  /*00e0*/  VIADD R9, R0, 0xffffffff ;  /* 0xffffffff00097836 */ /* 0x000fe20000000000 */
[----:B------:R-:W-:-:S04]  /*00f0*/  ULOP3.LUT UR4, UR7, 0x7ffffff0, URZ, 0xc0, !UPT ;  /* 0x7ffffff007047892 */ /* 0x000fc8000f8ec0ff */
[----:B------:R-:W-:Y:S01]  /*0100*/  UIADD3 UR6, UPT, UPT, -UR4, URZ, URZ ;  /* 0x000000ff04067290 */ /* 0x000fe2000fffe1ff */
[----:B0-----:R-:W-:-:S04]  /*0110*/  IADD3 R8, P0, PT, R3, UR10, RZ ;  /* 0x0000000a03087c10 */ /* 0x001fc8000ff1e0ff */
[----:B------:R-:W-:-:S04]  /*0120*/  IADD3 R8, P1, PT, R8, 0x7, RZ ;  /* 0x0000000708087810 */ /* 0x000fc80007f3e0ff */
[----:B------:R-:W-:-:S09]  /*0130*/  IADD3.X R19, PT, PT, RZ, UR11, RZ, P1, P0 ;  /* 0x0000000bff137c10 */ /* 0x000fd20008fe04ff */
.L_x_2:
[----:B0-----:R-:W0:Y:S01]  /*0140*/  LDC.64 R6, c[0x0][0x380] ;  /* 0x0000e000ff067b82 */ /* 0x001e220000000a00 */
[----:B------:R-:W-:Y:S02]  /*0150*/  SHF.R.S32.HI R2, RZ, 0x1f, R9 ;  /* 0x0000001fff027819 */ /* 0x000fe40000011409 */
[----:B0-----:R-:W-:-:S04]  /*0160*/  IADD3 R6, P0, P1, R9, -0x7, R6 ;  /* 0xfffffff909067810 */ /* 0x001fc8000791e006 */
[----:B------:R-:W-:-:S05]  /*0170*/  IADD3.X R7, PT, PT, R2, -0x1, R7, P0, P1 ;  /* 0xffffffff02077810 */ /* 0x000fca00007e2407 */
[----:B------:R-:W2:Y:S01]  /*0180*/  LDG.E.U8 R11, desc[UR8][R6.64+0x7] ;  /* 0x00000708060b7981 */ /* 0x000ea2000c1e1100 */
[----:B------:R-:W-:Y:S02]  /*0190*/  IMAD.MOV.U32 R4, RZ, RZ, R8 ;  /* 0x000000ffff047224 */ /* 0x000fe400078e0008 */
[----:B------:R-:W-:-:S05]  /*01a0*/  IMAD.MOV.U32 R5, RZ, RZ, R19 ;  /* 0x000000ffff057224 */ /* 0x000fca00078e0013 */
[----:B--2---:R0:W-:Y:S04]  /*01b0*/  STG.E.U8 desc[UR8][R4.64+-0x7], R11 ;  /* 0xfffff90b04007986 */ /* 0x0041e8000c101108 */
[----:B------:R-:W2:Y:S04]  /*01c0*/  LDG.E.U8 R13, desc[UR8][R6.64+0x6] ;  /* 0x00000608060d7981 */ /* 0x000ea8000c1e1100 */
[----:B--2---:R1:W-:Y:S04]  /*01d0*/  STG.E.U8 desc[UR8][R4.64+-0x6], R13 ;  /* 0xfffffa0d04007986 */ /* 0x0043e8000c101108 */
[----:B------:R-:W2:Y:S04]  /*01e0*/  LDG.E.U8 R15, desc[UR8][R6.64+0x5] ;  /* 0x00000508060f7981 */ /* 0x000ea8000c1e1100 */
[----:B--2---:R2:W-:Y:S04]  /*01f0*/  STG.E.U8 desc[UR8][R4.64+-0x5], R15 ;  /* 0xfffffb0f04007986 */ /* 0x0045e8000c101108 */
[----:B------:R-:W3:Y:S04]  /*0200*/  LDG.E.U8 R17, desc[UR8][R6.64+0x4] ;  /* 0x0000040806117981 */ /* 0x000ee8000c1e1100 */
[----:B---3--:R3:W-:Y:S04]  /*0210*/  STG.E.U8 desc[UR8][R4.64+-0x4], R17 ;  /* 0xfffffc1104007986 */ /* 0x0087e8000c101108 */
[----:B------:R-:W4:Y:S04]  /*0220*/  LDG.E.U8 R19, desc[UR8][R6.64+0x3] ;  /* 0x0000030806137981 */ /* 0x000f28000c1e1100 */
[----:B----4-:R4:W-:Y:S04]  /*0230*/  STG.E.U8 desc[UR8][R4.64+-0x3], R19 ;  /* 0xfffffd1304007986 */ /* 0x0109e8000c101108 */
[----:B------:R-:W5:Y:S04]  /*0240*/  LDG.E.U8 R21, desc[UR8][R6.64+0x2] ;  /* 0x0000020806157981 */ /* 0x000f68000c1e1100 */
[----:B-----5:R5:W-:Y:S04]  /*0250*/  STG.E.U8 desc[UR8][R4.64+-0x2], R21 ;  /* 0xfffffe1504007986 */ /* 0x020be8000c101108 */
[----:B0-----:R-:W2:Y:S04]  /*0260*/  LDG.E.U8 R11, desc[UR8][R6.64+0x1] ;  /* 0x00000108060b7981 */ /* 0x001ea8000c1e1100 */
[----:B--2---:R0:W-:Y:S04]  /*0270*/  STG.E.U8 desc[UR8][R4.64+-0x1], R11 ;  /* 0xffffff0b04007986 */ /* 0x0041e8000c101108 */
[----:B-1----:R-:W2:Y:S04]  /*0280*/  LDG.E.U8 R13, desc[UR8][R6.64] ;  /* 0x00000008060d7981 */ /* 0x002ea8000c1e1100 */
[----:B--2---:R1:W-:Y:S04]  /*0290*/  STG.E.U8 desc[UR8][R4.64], R13 ;  /* 0x0000000d04007986 */ /* 0x0043e8000c101108 */
[----:B------:R-:W2:Y:S04]  /*02a0*/  LDG.E.U8 R15, desc[UR8][R6.64+-0x1] ;  /* 0xffffff08060f7981 */ /* 0x000ea8000c1e1100 */
[----:B--2---:R2:W-:Y:S04]  /*02b0*/  STG.E.U8 desc[UR8][R4.64+0x1], R15 ;  /* 0x0000010f04007986 */ /* 0x0045e8000c101108 */
[----:B---3--:R-:W3:Y:S04]  /*02c0*/  LDG.E.U8 R17, desc[UR8][R6.64+-0x2] ;  /* 0xfffffe0806117981 */ /* 0x008ee8000c1e1100 */
[----:B---3--:R3:W-:Y:S04]  /*02d0*/  STG.E.U8 desc[UR8][R4.64+0x2], R17 ;  /* 0x0000021104007986 */ /* 0x0087e8000c101108 */
[----:B----4-:R-:W4:Y:S04]  /*02e0*/  LDG.E.U8 R19, desc[UR8][R6.64+-0x3] ;  /* 0xfffffd0806137981 */ /* 0x010f28000c1e1100 */
[----:B----4-:R4:W-:Y:S04]  /*02f0*/  STG.E.U8 desc[UR8][R4.64+0x3], R19 ;  /* 0x0000031304007986 */ /* 0x0109e8000c101108 */
[----:B-----5:R-:W5:Y:S04]  /*0300*/  LDG.E.U8 R21, desc[UR8][R6.64+-0x4] ;  /* 0xfffffc0806157981 */ /* 0x020f68000c1e1100 */
[----:B-----5:R1:W-:Y:S04]  /*0310*/  STG.E.U8 desc[UR8][R4.64+0x4], R21 ;  /* 0x0000041504007986 */ /* 0x0203e8000c101108 */
[----:B0-----:R-:W5:Y:S04]  /*0320*/  LDG.E.U8 R11, desc[UR8][R6.64+-0x5] ;  /* 0xfffffb08060b7981 */ /* 0x001f68000c1e1100 */
[----:B-----5:R0:W-:Y:S04]  /*0330*/  STG.E.U8 desc[UR8][R4.64+0x5], R11 ;  /* 0x0000050b04007986 */ /* 0x0201e8000c101108 */
[----:B-1----:R-:W5:Y:S04]  /*0340*/  LDG.E.U8 R13, desc[UR8][R6.64+-0x6] ;  /* 0xfffffa08060d7981 */ /* 0x002f68000c1e1100 */
[----:B-----5:R0:W-:Y:S04]  /*0350*/  STG.E.U8 desc[UR8][R4.64+0x6], R13 ;  /* 0x0000060d04007986 */ /* 0x0201e8000c101108 */
[----:B--2---:R-:W2:Y:S04]  /*0360*/  LDG.E.U8 R15, desc[UR8][R6.64+-0x7] ;  /* 0xfffff908060f7981 */ /* 0x004ea8000c1e1100 */
[----:B--2---:R0:W-:Y:S04]  /*0370*/  STG.E.U8 desc[UR8][R4.64+0x7], R15 ;  /* 0x0000070f04007986 */ /* 0x0041e8000c101108 */
[----:B---3--:R-:W2:Y:S01]  /*0380*/  LDG.E.U8 R17, desc[UR8][R6.64+-0x8] ;  /* 0xfffff80806117981 */ /* 0x008ea2000c1e1100 */
[----:B------:R-:W-:Y:S01]  /*0390*/  UIADD3 UR6, UPT, UPT, UR6, 0x10, URZ ;  /* 0x0000001006067890 */ /* 0x000fe2000fffe0ff */
[----:B------:R-:W-:Y:S01]  /*03a0*/  IADD3 R8, P0, PT, R4, 0x10, RZ ;  /* 0x0000001004087810 */ /* 0x000fe20007f1e0ff */
[----:B------:R-:W-:-:S02]  /*03b0*/  VIADD R9, R9, 0xfffffff0 ;  /* 0xfffffff009097836 */ /* 0x000fc40000000000 */
[----:B------:R-:W-:Y:S02]  /*03c0*/  UISETP.NE.AND UP1, UPT, UR6, URZ, UPT ;  /* 0x000000ff0600728c */ /* 0x000fe4000bf25270 */
[----:B----4-:R-:W-:Y:S01]  /*03d0*/  IMAD.X R19, RZ, RZ, R5, P0 ;  /* 0x000000ffff137224 */ /* 0x010fe200000e0605 */
[----:B--2---:R0:W-:Y:S06]  /*03e0*/  STG.E.U8 desc[UR8][R4.64+0x8], R17 ;  /* 0x0000081104007986 */ /* 0x0041ec000c101108 */
[----:B------:R-:W-:Y:S05]  /*03f0*/  BRA.U UP1, `(.L_x_2) ;  /* 0xfffffffd01507547 */ /* 0x000fea000b83ffff */
.L_x_1:
[----:B------:R-:W-:Y:S05]  /*0400*/  BRA.U !UP0, `(.L_x_0) ;  /* 0x0000000508387547 */ /* 0x000fea000b800000 */
[----:B------:R-:W-:Y:S02]  /*0410*/  UISETP.GE.U32.AND UP0, UPT, UR5, 0x8, UPT ;  /* 0x000000080500788c */ /* 0x000fe4000bf06070 */
[----:B------:R-:W-:-:S04]  /*0420*/  ULOP3.LUT UR6, UR7, 0x7, URZ, 0xc0, !UPT ;  /* 0x0000000707067892 */ /* 0x000fc8000f8ec0ff */
[----:B------:R-:W-:-:S03]  /*0430*/  UISETP.NE.AND UP1, UPT, UR6, URZ, UPT ;  /* 0x000000ff0600728c */ /* 0x000fc6000bf25270 */
[----:B------:R-:W-:Y:S08]  /*0440*/  BRA.U !UP0, `(.L_x_3) ;  /* 0x0000000108707547 */ /* 0x000ff0000b800000 */
[----:B0-----:R-:W0:Y:S01]  /*0450*/  LDC.64 R4, c[0x0][0x380] ;  /* 0x0000e000ff047b82 */ /* 0x001e220000000a00 */
[----:B------:R-:W-:-:S06]  /*0460*/  ULOP3.LUT UR5, URZ, UR4, URZ, 0x33, !UPT ;  /* 0x00000004ff057292 */ /* 0x000fcc000f8e33ff */
[----:B------:R-:W-:Y:S01]  /*0470*/  VIADD R2, R0, UR5 ;  /* 0x0000000500027c36 */ /* 0x000fe20008000000 */
[----:B------:R-:W1:Y:S04]  /*0480*/  LDC.64 R6, c[0x0][0x388] ;  /* 0x0000e200ff067b82 */ /* 0x000e680000000a00 */
[----:B0-----:R-:W-:-:S04]  /*0490*/  IADD3 R4, P0, PT, R2, R4, RZ ;  /* 0x0000000402047210 */ /* 0x001fc80007f1e0ff */
[----:B------:R-:W-:-:S05]  /*04a0*/  LEA.HI.X.SX32 R5, R2, R5, 0x1, P0 ;  /* 0x0000000502057211 */ /* 0x000fca00000f0eff */
[----:B------:R-:W2:Y:S01]  /*04b0*/  LDG.E.U8 R11, desc[UR8][R4.64] ;  /* 0x00000008040b7981 */ /* 0x000ea2000c1e1100 */
[----:B------:R-:W-:-:S05]  /*04c0*/  VIADD R9, R3, UR4 ;  /* 0x0000000403097c36 */ /* 0x000fca0008000000 */
[----:B-1----:R-:W-:-:S05]  /*04d0*/  IADD3 R8, P0, PT, R9, R6, RZ ;  /* 0x0000000609087210 */ /* 0x002fca0007f1e0ff */
[----:B------:R-:W-:-:S05]  /*04e0*/  IMAD.X R9, RZ, RZ, R7, P0 ;  /* 0x000000ffff097224 */ /* 0x000fca00000e0607 */
[----:B--2---:R0:W-:Y:S04]  /*04f0*/  STG.E.U8 desc[UR8][R8.64], R11 ;  /* 0x0000000b08007986 */ /* 0x0041e8000c101108 */
[----:B------:R-:W2:Y:S01]  /*0500*/  LDG.E.U8 R13, desc[UR8][R4.64+-0x1] ;  /* 0xffffff08040d7981 */ /* 0x000ea2000c1e1100 */
[----:B------:R-:W-:-:S04]  /*0510*/  IADD3 R6, P0, P1, R6, UR4, R3 ;  /* 0x0000000406067c10 */ /* 0x000fc8000f91e003 */
[----:B------:R-:W-:-:S05]  /*0520*/  IADD3.X R7, PT, PT, RZ, R7, RZ, P0, P1 ;  /* 0x00000007ff077210 */ /* 0x000fca00007e24ff */
[----:B--2---:R1:W-:Y:S04]  /*0530*/  STG.E.U8 desc[UR8][R6.64+0x1], R13 ;  /* 0x0000010d06007986 */ /* 0x0043e8000c101108 */
[----:B------:R-:W2:Y:S04]  /*0540*/  LDG.E.U8 R15, desc[UR8][R4.64+-0x2] ;  /* 0xfffffe08040f7981 */ /* 0x000ea8000c1e1100 */
[----:B--2---:R2:W-:Y:S04]  /*0550*/  STG.E.U8 desc[UR8][R6.64+0x2], R15 ;  /* 0x0000020f06007986 */ /* 0x0045e8000c101108 */
[----:B------:R-:W3:Y:S04]  /*0560*/  LDG.E.U8 R17, desc[UR8][R4.64+-0x3] ;  /* 0xfffffd0804117981 */ /* 0x000ee8000c1e1100 */
[----:B---3--:R2:W-:Y:S04]  /*0570*/  STG.E.U8 desc[UR8][R6.64+0x3], R17 ;  /* 0x0000031106007986 */ /* 0x0085e8000c101108 */
[----:B------:R-:W3:Y:S04]  /*0580*/  LDG.E.U8 R19, desc[UR8][R4.64+-0x4] ;  /* 0xfffffc0804137981 */ /* 0x000ee8000c1e1100 */
[----:B---3--:R2:W-:Y:S04]  /*0590*/  STG.E.U8 desc[UR8][R6.64+0x4], R19 ;  /* 0x0000041306007986 */ /* 0x0085e8000c101108 */
[----:B0-----:R-:W3:Y:S04]  /*05a0*/  LDG.E.U8 R9, desc[UR8][R4.64+-0x5] ;  /* 0xfffffb0804097981 */ /* 0x001ee8000c1e1100 */
[----:B---3--:R2:W-:Y:S04]  /*05b0*/  STG.E.U8 desc[UR8][R6.64+0x5], R9 ;  /* 0x0000050906007986 */ /* 0x0085e8000c101108 */
[----:B------:R-:W3:Y:S04]  /*05c0*/  LDG.E.U8 R11, desc[UR8][R4.64+-0x6] ;  /* 0xfffffa08040b7981 */ /* 0x000ee8000c1e1100 */
[----:B---3--:R2:W-:Y:S04]  /*05d0*/  STG.E.U8 desc[UR8][R6.64+0x6], R11 ;  /* 0x0000060b06007986 */ /* 0x0085e8000c101108 */
[----:B-1----:R-:W3:Y:S01]  /*05e0*/  LDG.E.U8 R13, desc[UR8][R4.64+-0x7] ;  /* 0xfffff908040d7981 */ /* 0x002ee2000c1e1100 */
[----:B------:R-:W-:-:S03]  /*05f0*/  UIADD3 UR4, UPT, UPT, UR4, 0x8, URZ ;  /* 0x0000000804047890 */ /* 0x000fc6000fffe0ff */
[----:B---3--:R2:W-:Y:S09]  /*0600*/  STG.E.U8 desc[UR8][R6.64+0x7], R13 ;  /* 0x0000070d06007986 */ /* 0x0085f2000c101108 */
.L_x_3:
        /* <DEDUP_REMOVED lines=8> */
[----:B--2---:R-:W1:Y:S04]  /*0690*/  LDC.64 R8, c[0x0][0x388] ;  /* 0x0000e200ff087b82 */ /* 0x004e680000000a00 */
        /* <DEDUP_REMOVED lines=13> */
[----:B------:R-:W2:Y:S01]  /*0770*/  LDG.E.U8 R17, desc[UR8][R4.64+-0x3] ;  /* 0xfffffd0804117981 */ /* 0x000ea2000c1e1100 */
[----:B------:R-:W-:-:S03]  /*0780*/  UIADD3 UR4, UPT, UPT, UR4, 0x4, URZ ;  /* 0x0000000404047890 */ /* 0x000fc6000fffe0ff */
[----:B--2---:R1:W-:Y:S09]  /*0790*/  STG.E.U8 desc[UR8][R8.64+0x3], R17 ;  /* 0x0000031108007986 */ /* 0x0043f2000c101108 */
.L_x_4:
[----:B------:R-:W-:Y:S05]  /*07a0*/  BRA.U !UP1, `(.L_x_0) ;  /* 0x0000000109507547 */ /* 0x000fea000b800000 */
[----:B------:R-:W3:Y:S01]  /*07b0*/  LDCU.64 UR10, c[0x0][0x388] ;  /* 0x00007100ff0a77ac */ /* 0x000ee20008000a00 */
[----:B------:R-:W-:Y:S01]  /*07c0*/  VIADD R2, R3, UR4 ;  /* 0x0000000403027c36 */ /* 0x000fe20008000000 */
[----:B------:R-:W-:Y:S01]  /*07d0*/  ULOP3.LUT UR4, URZ, UR4, URZ, 0x33, !UPT ;  /* 0x00000004ff047292 */ /* 0x000fe2000f8e33ff */
[----:B------:R-:W4:Y:S05]  /*07e0*/  LDCU.64 UR12, c[0x0][0x380] ;  /* 0x00007000ff0c77ac */ /* 0x000f2a0008000a00 */
[----:B------:R-:W-:Y:S01]  /*07f0*/  VIADD R0, R0, UR4 ;  /* 0x0000000400007c36 */ /* 0x000fe20008000000 */
[----:B------:R-:W-:Y:S01]  /*0800*/  UIADD3 UR5, UPT, UPT, -UR5, URZ, URZ ;  /* 0x000000ff05057290 */ /* 0x000fe2000fffe1ff */
[----:B---3--:R-:W-:-:S05]  /*0810*/  IADD3 R2, P0, PT, R2, UR10, RZ ;  /* 0x0000000a02027c10 */ /* 0x008fca000ff1e0ff */
[----:B-12-4-:R-:W-:-:S08]  /*0820*/  IMAD.X R9, RZ, RZ, UR11, P0 ;  /* 0x0000000bff097e24 */ /* 0x016fd000080e06ff */
.L_x_5:
[----:B0--3--:R-:W-:-:S04]  /*0830*/  IADD3 R4, P0, PT, R0, UR12, RZ ;  /* 0x0000000c00047c10 */ /* 0x009fc8000ff1e0ff */
[----:B------:R-:W-:-:S05]  /*0840*/  LEA.HI.X.SX32 R5, R0, UR13, 0x1, P0 ;  /* 0x0000000d00057c11 */ /* 0x000fca00080f0eff */
[----:B------:R0:W2:Y:S01]  /*0850*/  LDG.E.U8 R7, desc[UR8][R4.64] ;  /* 0x0000000804077981 */ /* 0x0000a2000c1e1100 */
[----:B------:R-:W-:Y:S01]  /*0860*/  UIADD3 UR5, UPT, UPT, UR5, 0x1, URZ ;  /* 0x0000000105057890 */ /* 0x000fe2000fffe0ff */
[----:B------:R-:W-:-:S03]  /*0870*/  VIADD R0, R0, 0xffffffff ;  /* 0xffffffff00007836 */ /* 0x000fc60000000000 */
[----:B------:R-:W-:Y:S01]  /*0880*/  UISETP.NE.AND UP0, UPT, UR5, URZ, UPT ;  /* 0x000000ff0500728c */ /* 0x000fe2000bf05270 */
[----:B0-----:R-:W-:Y:S01]  /*0890*/  IMAD.MOV.U32 R4, RZ, RZ, R2 ;  /* 0x000000ffff047224 */ /* 0x001fe200078e0002 */
[----:B------:R-:W-:Y:S01]  /*08a0*/  IADD3 R2, P0, PT, R2, 0x1, RZ ;  /* 0x0000000102027810 */ /* 0x000fe20007f1e0ff */
[----:B------:R-:W-:-:S04]  /*08b0*/  IMAD.MOV.U32 R5, RZ, RZ, R9 ;  /* 0x000000ffff057224 */ /* 0x000fc800078e0009 */
[----:B------:R-:W-:Y:S01]  /*08c0*/  IMAD.X R9, RZ, RZ, R9, P0 ;  /* 0x000000ffff097224 */ /* 0x000fe200000e0609 */
[----:B--2---:R3:W-:Y:S01]  /*08d0*/  STG.E.U8 desc[UR8][R4.64], R7 ;  /* 0x0000000704007986 */ /* 0x0047e2000c101108 */
[----:B------:R-:W-:Y:S06]  /*08e0*/  BRA.U UP0, `(.L_x_5) ;  /* 0xfffffffd00d07547 */ /* 0x000fec000b83ffff */
.L_x_0:
[----:B------:R-:W4:Y:S01]  /*08f0*/  LDCU.64 UR4, c[0x0][0x380] ;  /* 0x00007000ff0477ac */ /* 0x000f220008000a00 */
[----:B------:R-:W-:-:S05]  /*0900*/  VIADD R0, R3, UR7 ;  /* 0x0000000703007c36 */ /* 0x000fca0008000000 */
[----:B0--3--:R-:W-:Y:S02]  /*0910*/  SHF.R.S32.HI R4, RZ, 0x1f, R0 ;  /* 0x0000001fff047819 */ /* 0x009fe40000011400 */
[----:B----4-:R-:W-:-:S04]  /*0920*/  IADD3 R2, P0, PT, R0, UR4, RZ ;  /* 0x0000000400027c10 */ /* 0x010fc8000ff1e0ff */
[----:B------:R-:W-:-:S05]  /*0930*/  IADD3.X R3, PT, PT, R4, UR5, RZ, P0, !PT ;  /* 0x0000000504037c10 */ /* 0x000fca00087fe4ff */
[----:B------:R-:W3:Y:S02]  /*0940*/  LDG.E.U8 R2, desc[UR8][R2.64] ;  /* 0x0000000802027981 */ /* 0x000ee4000c1e1100 */
[----:B---3--:R-:W-:-:S13]  /*0950*/  ISETP.NE.AND P0, PT, R2, 0x20, PT ;  /* 0x000000200200780c */ /* 0x008fda0003f05270 */
[----:B------:R-:W-:Y:S05]  /*0960*/  @P0 EXIT ;  /* 0x000000000000094d */ /* 0x000fea0003800000 */
[----:B------:R-:W0:Y:S02]  /*0970*/  LDCU.64 UR4, c[0x0][0x388] ;  /* 0x00007100ff0477ac */ /* 0x000e240008000a00 */
[----:B0-----:R-:W-:Y:S01]  /*0980*/  IADD3 R2, P0, PT, R0, UR4, RZ ;  /* 0x0000000400027c10 */ /* 0x001fe2000ff1e0ff */
[----:B------:R-:W-:-:S03]  /*0990*/  IMAD.MOV.U32 R0, RZ, RZ, 0x20 ;  /* 0x00000020ff007424 */ /* 0x000fc600078e00ff */
[----:B------:R-:W-:-:S05]  /*09a0*/  IADD3.X R3, PT, PT, R4, UR5, RZ, P0, !PT ;  /* 0x0000000504037c10 */ /* 0x000fca00087fe4ff */
[----:B------:R-:W-:Y:S01]  /*09b0*/  STG.E.U8 desc[UR8][R2.64], R0 ;  /* 0x0000000002007986 */ /* 0x000fe2000c101108 */
[----:B------:R-:W-:Y:S05]  /*09c0*/  EXIT ;  /* 0x000000000000794d */ /* 0x000fea0003800000 */
.L_x_6:
[----:B------:R-:W-:-:S00]  /*09d0*/  BRA `(.L_x_6) ;  /* 0xfffffffc00fc7947 */ /* 0x000fc0000383ffff */
[----:B------:R-:W-:-:S00]  /*09e0*/  NOP ;  /* 0x0000000000007918 */ /* 0x000fc00000000000 */
        /* <DEDUP_REMOVED lines=9> */
.L_x_7:


//--------------------- .nv.shared.reserved.0     --------------------------
	.section	.nv.shared.reserved.0,"aw",@nobits
	.weak		__nv_reservedSMEM_offset_0_alias
	.size		__nv_reservedSMEM_offset_0_alias, 0, 64
	.other		__nv_reservedSMEM_offset_0_alias,@"STO_CUDA_RESERVED_SHARED STV_DEFAULT"
__nv_reservedSMEM_offset_0_alias:
	.zero		0
	.zero		64


//--------------------- .nv.constant0._Z12reverseWordsPcS_i --------------------------
	.section	.nv.constant0._Z12reverseWordsPcS_i,"a",@progbits
	.sectionflags	@""
	.align	4
.nv.constant0._Z12reverseWordsPcS_i:
	.zero		916


//--------------------- SYMBOLS --------------------------

	.type		.nv.reservedSmem.offset0,@object
	.size		.nv.reservedSmem.offset0,0x4
